	.headerflags	@"EF_CUDA_TEXMODE_UNIFIED EF_CUDA_64BIT_ADDRESS EF_CUDA_ACCELERATORS EF_CUDA_SM90 EF_CUDA_VIRTUAL_SM(EF_CUDA_SM90)"
	.elftype	@"ET_EXEC"


//--------------------- .nv.info                  --------------------------
	.section	.nv.info,"",@"SHT_CUDA_INFO"
	.align	4


	//----- nvinfo : EIATTR_REGCOUNT
	.align		4
        /*0000*/ 	.byte	0x04, 0x2f
        /*0002*/ 	.short	(.L_1 - .L_0)
	.align		4
.L_0:
        /*0004*/ 	.word	index@(triton_poi_fused_convolution_52)
        /*0008*/ 	.word	0x0000000c


	//----- nvinfo : EIATTR_MIN_STACK_SIZE
	.align		4
.L_1:
        /*000c*/ 	.byte	0x04, 0x12
        /*000e*/ 	.short	(.L_3 - .L_2)
	.align		4
.L_2:
        /*0010*/ 	.word	index@(triton_poi_fused_convolution_52)
        /*0014*/ 	.word	0x00000000


	//----- nvinfo : EIATTR_FRAME_SIZE
	.align		4
.L_3:
        /*0018*/ 	.byte	0x04, 0x11
        /*001a*/ 	.short	(.L_5 - .L_4)
	.align		4
.L_4:
        /*001c*/ 	.word	index@(triton_poi_fused_convolution_52)
        /*0020*/ 	.word	0x00000000


	//----- nvinfo : EIATTR_MIN_STACK_SIZE
	.align		4
.L_5:
        /*0024*/ 	.byte	0x04, 0x12
        /*0026*/ 	.short	(.L_7 - .L_6)
	.align		4
.L_6:
        /*0028*/ 	.word	index@(triton_poi_fused_convolution_52)
        /*002c*/ 	.word	0x00000000
.L_7:


//--------------------- .nv.info.triton_poi_fused_convolution_52 --------------------------
	.section	.nv.info.triton_poi_fused_convolution_52,"",@"SHT_CUDA_INFO"
	.sectionflags	@""
	.align	4


	//----- nvinfo : EIATTR_CUDA_API_VERSION
	.align		4
        /*0000*/ 	.byte	0x04, 0x37
        /*0002*/ 	.short	(.L_9 - .L_8)
.L_8:
        /*0004*/ 	.word	0x0000007c


	//----- nvinfo : EIATTR_KPARAM_INFO
	.align		4
.L_9:
        /*0008*/ 	.byte	0x04, 0x17
        /*000a*/ 	.short	(.L_11 - .L_10)
.L_10:
        /*000c*/ 	.word	0x00000000
        /*0010*/ 	.short	0x0002
        /*0012*/ 	.short	0x0010
        /*0014*/ 	.byte	0x00, 0xf0, 0x11, 0x00


	//----- nvinfo : EIATTR_KPARAM_INFO
	.align		4
.L_11:
        /*0018*/ 	.byte	0x04, 0x17
        /*001a*/ 	.short	(.L_13 - .L_12)
.L_12:
        /*001c*/ 	.word	0x00000000
        /*0020*/ 	.short	0x0001
        /*0022*/ 	.short	0x0008
        /*0024*/ 	.byte	0x00, 0xf4, 0x21, 0x00


	//----- nvinfo : EIATTR_KPARAM_INFO
	.align		4
.L_13:
        /*0028*/ 	.byte	0x04, 0x17
        /*002a*/ 	.short	(.L_15 - .L_14)
.L_14:
        /*002c*/ 	.word	0x00000000
        /*0030*/ 	.short	0x0000
        /*0032*/ 	.short	0x0000
        /*0034*/ 	.byte	0x00, 0xf4, 0x21, 0x00


	//----- nvinfo : EIATTR_SPARSE_MMA_MASK
	.align		4
.L_15:
        /*0038*/ 	.byte	0x03, 0x50
        /*003a*/ 	.short	0x0000


	//----- nvinfo : EIATTR_MAXREG_COUNT
	.align		4
        /*003c*/ 	.byte	0x03, 0x1b
        /*003e*/ 	.short	0x00ff


	//----- nvinfo : EIATTR_EXIT_INSTR_OFFSETS
	.align		4
        /*0040*/ 	.byte	0x04, 0x1c
        /*0042*/ 	.short	(.L_17 - .L_16)


	//   ....[0]....
.L_16:
        /*0044*/ 	.word	0x000001c0


	//   ....[1]....
        /*0048*/ 	.word	0x000001e0


	//----- nvinfo : EIATTR_REQNTID
	.align		4
.L_17:
        /*004c*/ 	.byte	0x04, 0x10
        /*004e*/ 	.short	(.L_19 - .L_18)
.L_18:
        /*0050*/ 	.word	0x00000080
        /*0054*/ 	.word	0x00000001
        /*0058*/ 	.word	0x00000001


	//----- nvinfo : EIATTR_CBANK_PARAM_SIZE
	.align		4
.L_19:
        /*005c*/ 	.byte	0x03, 0x19
        /*005e*/ 	.short	0x0014


	//----- nvinfo : EIATTR_PARAM_CBANK
	.align		4
        /*0060*/ 	.byte	0x04, 0x0a
        /*0062*/ 	.short	(.L_21 - .L_20)
	.align		4
.L_20:
        /*0064*/ 	.word	index@(.nv.constant0.triton_poi_fused_convolution_52)
        /*0068*/ 	.short	0x0210
        /*006a*/ 	.short	0x0014


	//----- nvinfo : EIATTR_SW_WAR
	.align		4
.L_21:
        /*006c*/ 	.byte	0x04, 0x36
        /*006e*/ 	.short	(.L_23 - .L_22)
.L_22:
        /*0070*/ 	.word	0x00000008
.L_23:


//--------------------- .nv.callgraph             --------------------------
	.section	.nv.callgraph,"",@"SHT_CUDA_CALLGRAPH"
	.align	4
	.sectionentsize	8
	.align		4
        /*0000*/ 	.word	0x00000000
	.align		4
        /*0004*/ 	.word	0xffffffff
	.align		4
        /*0008*/ 	.word	0x00000000
	.align		4
        /*000c*/ 	.word	0xfffffffe
	.align		4
        /*0010*/ 	.word	0x00000000
	.align		4
        /*0014*/ 	.word	0xfffffffd
	.align		4
        /*0018*/ 	.word	0x00000000
	.align		4
        /*001c*/ 	.word	0xfffffffc


//--------------------- .text.triton_poi_fused_convolution_52 --------------------------
	.section	.text.triton_poi_fused_convolution_52,"ax",@progbits
	.align	128
        .global         triton_poi_fused_convolution_52
        .type           triton_poi_fused_convolution_52,@function
        .size           triton_poi_fused_convolution_52,(.L_x_1 - triton_poi_fused_convolution_52)
        .other          triton_poi_fused_convolution_52,@"STO_CUDA_ENTRY STV_DEFAULT"
triton_poi_fused_convolution_52:
.text.triton_poi_fused_convolution_52:
[----:B------:R-:W0:Y:S02]  /*0000*/  LDC R1, c[0x0][0x28] ;  /* 0x00000a00ff017b82 */ /* 0x000e240000000800 */
[----:B------:R-:W1:Y:S01]  /*0010*/  S2R R0, SR_TID.X ;  /* 0x0000000000007919 */ /* 0x000e620000002100 */
[----:B------:R-:W2:Y:S01]  /*0020*/  LDC.64 R2, c[0x0][0x210] ;  /* 0x00008400ff027b82 */ /* 0x000ea20000000a00 */
[----:B------:R-:W-:Y:S01]  /*0030*/  ULDC.64 UR4, c[0x0][0x208] ;  /* 0x0000820000047ab9 */ /* 0x000fe20000000a00 */
[----:B------:R-:W3:Y:S06]  /*0040*/  S2R R7, SR_CTAID.X ;  /* 0x0000000000077919 */ /* 0x000eec0000002500 */
[----:B------:R-:W4:Y:S01]  /*0050*/  LDC.64 R4, c[0x0][0x218] ;  /* 0x00008600ff047b82 */ /* 0x000f220000000a00 */
[----:B-1----:R-:W-:Y:S01]  /*0060*/  IMAD.SHL.U32 R0, R0, 0x2, RZ ;  /* 0x0000000200007824 */ /* 0x002fe200078e00ff */
[----:B---3--:R-:W-:-:S04]  /*0070*/  SHF.R.S32.HI R6, RZ, 0x17, R7 ;  /* 0x00000017ff067819 */ /* 0x008fc80000011407 */
[----:B------:R-:W-:Y:S02]  /*0080*/  LOP3.LUT R0, R0, 0xfe, RZ, 0xc0, !PT ;  /* 0x000000fe00007812 */ /* 0x000fe400078ec0ff */
[----:B------:R-:W-:-:S03]  /*0090*/  SGXT R6, R6, 0x1 ;  /* 0x000000010606781a */ /* 0x000fc60000000200 */
[----:B------:R-:W-:-:S04]  /*00a0*/  IMAD R7, R7, 0x100, R0 ;  /* 0x0000010007077824 */ /* 0x000fc800078e0200 */
[C---:B--2---:R-:W-:Y:S01]  /*00b0*/  IMAD.WIDE R2, R7.reuse, 0x4, R2 ;  /* 0x0000000407027825 */ /* 0x044fe200078e0202 */
[----:B------:R-:W-:Y:S02]  /*00c0*/  LEA.HI R6, R6, R7, RZ, 0x2 ;  /* 0x0000000706067211 */ /* 0x000fe400078f10ff */
[----:B------:R-:W-:Y:S02]  /*00d0*/  ISETP.GE.AND P0, PT, R7, 0x400, PT ;  /* 0x000004000700780c */ /* 0x000fe40003f06270 */
[--C-:B------:R-:W-:Y:S02]  /*00e0*/  SHF.R.S32.HI R0, RZ, 0x2, R6.reuse ;  /* 0x00000002ff007819 */ /* 0x100fe40000011406 */
[----:B------:R-:W-:Y:S02]  /*00f0*/  SHF.R.S32.HI R9, RZ, 0x1f, R6 ;  /* 0x0000001fff097819 */ /* 0x000fe40000011406 */
[----:B------:R-:W-:Y:S02]  /*0100*/  CS2R R6, SRZ ;  /* 0x0000000000067805 */ /* 0x000fe4000001ff00 */
[----:B------:R-:W-:-:S04]  /*0110*/  LEA.HI R9, R9, R0, RZ, 0x6 ;  /* 0x0000000009097211 */ /* 0x000fc800078f30ff */
[----:B------:R-:W-:Y:S01]  /*0120*/  LOP3.LUT R9, R9, 0xffffffc0, RZ, 0xc0, !PT ;  /* 0xffffffc009097812 */ /* 0x000fe200078ec0ff */
[----:B------:R-:W2:Y:S04]  /*0130*/  @!P0 LDG.E.64 R6, desc[UR4][R2.64] ;  /* 0x0000000402068981 */ /* 0x000ea8000c1e1b00 */
[----:B------:R-:W-:Y:S02]  /*0140*/  IMAD.IADD R9, R0, 0x1, -R9 ;  /* 0x0000000100097824 */ /* 0x000fe400078e0a09 */
[----:B------:R-:W-:Y:S02]  /*0150*/  IMAD.MOV.U32 R0, RZ, RZ, RZ ;  /* 0x000000ffff007224 */ /* 0x000fe400078e00ff */
[----:B----4-:R-:W-:-:S04]  /*0160*/  IMAD.WIDE R4, R9, 0x4, R4 ;  /* 0x0000000409047825 */ /* 0x010fc800078e0204 */
[----:B------:R-:W-:Y:S01]  /*0170*/  IMAD.MOV.U32 R9, RZ, RZ, RZ ;  /* 0x000000ffff097224 */ /* 0x000fe200078e00ff */
[----:B------:R-:W2:Y:S05]  /*0180*/  @!P0 LDG.E.EL R0, desc[UR4][R4.64] ;  /* 0x0000000404008981 */ /* 0x000eaa000c2e1900 */
[----:B------:R-:W3:Y:S01]  /*0190*/  @!P0 LDG.E.EL R9, desc[UR4][R4.64] ;  /* 0x0000000404098981 */ /* 0x000ee2000c2e1900 */
[----:B--2---:R-:W-:Y:S01]  /*01a0*/  FADD R7, R0, R7 ;  /* 0x0000000700077221 */ /* 0x004fe20000000000 */
[----:B---3--:R-:W-:Y:S01]  /*01b0*/  FADD R6, R9, R6 ;  /* 0x0000000609067221 */ /* 0x008fe20000000000 */
[----:B------:R-:W-:Y:S06]  /*01c0*/  @P0 EXIT ;  /* 0x000000000000094d */ /* 0x000fec0003800000 */
[----:B------:R-:W-:Y:S01]  /*01d0*/  STG.E.64 desc[UR4][R2.64], R6 ;  /* 0x0000000602007986 */ /* 0x000fe2000c101b04 */
[----:B------:R-:W-:Y:S05]  /*01e0*/  EXIT ;  /* 0x000000000000794d */ /* 0x000fea0003800000 */
.L_x_0:
[----:B------:R-:W-:-:S00]  /*01f0*/  BRA `(.L_x_0) ;  /* 0xfffffffc00fc7947 */ /* 0x000fc0000383ffff */
[----:B------:R-:W-:-:S00]  /*0200*/  NOP ;  /* 0x0000000000007918 */ /* 0x000fc00000000000 */
[----:B------:R-:W-:-:S00]  /*0210*/  NOP ;  /* 0x0000000000007918 */ /* 0x000fc00000000000 */
[----:B------:R-:W-:-:S00]  /*0220*/  NOP ;  /* 0x0000000000007918 */ /* 0x000fc00000000000 */
[----:B------:R-:W-:-:S00]  /*0230*/  NOP ;  /* 0x0000000000007918 */ /* 0x000fc00000000000 */
[----:B------:R-:W-:-:S00]  /*0240*/  NOP ;  /* 0x0000000000007918 */ /* 0x000fc00000000000 */
[----:B------:R-:W-:-:S00]  /*0250*/  NOP ;  /* 0x0000000000007918 */ /* 0x000fc00000000000 */
[----:B------:R-:W-:-:S00]  /*0260*/  NOP ;  /* 0x0000000000007918 */ /* 0x000fc00000000000 */
[----:B------:R-:W-:-:S00]  /*0270*/  NOP ;  /* 0x0000000000007918 */ /* 0x000fc00000000000 */
.L_x_1:


//--------------------- .nv.constant0.triton_poi_fused_convolution_52 --------------------------
	.section	.nv.constant0.triton_poi_fused_convolution_52,"a",@progbits
	.sectionflags	@""
	.align	4
.nv.constant0.triton_poi_fused_convolution_52:
	.zero		548
